	.headerflags	@"EF_CUDA_TEXMODE_UNIFIED EF_CUDA_64BIT_ADDRESS EF_CUDA_ACCELERATORS EF_CUDA_SM90 EF_CUDA_VIRTUAL_SM(EF_CUDA_SM90)"
	.elftype	@"ET_EXEC"


//--------------------- .nv.info                  --------------------------
	.section	.nv.info,"",@"SHT_CUDA_INFO"
	.align	4


	//----- nvinfo : EIATTR_REGCOUNT
	.align		4
        /*0000*/ 	.byte	0x04, 0x2f
        /*0002*/ 	.short	(.L_3 - .L_2)
	.align		4
.L_2:
        /*0004*/ 	.word	index@(triton_poi_fused__native_batch_norm_legit_no_training_22)
        /*0008*/ 	.word	0x00000016


	//----- nvinfo : EIATTR_MIN_STACK_SIZE
	.align		4
.L_3:
        /*000c*/ 	.byte	0x04, 0x12
        /*000e*/ 	.short	(.L_5 - .L_4)
	.align		4
.L_4:
        /*0010*/ 	.word	index@(triton_poi_fused__native_batch_norm_legit_no_training_22)
        /*0014*/ 	.word	0x00000000


	//----- nvinfo : EIATTR_FRAME_SIZE
	.align		4
.L_5:
        /*0018*/ 	.byte	0x04, 0x11
        /*001a*/ 	.short	(.L_7 - .L_6)
	.align		4
.L_6:
        /*001c*/ 	.word	index@(triton_poi_fused__native_batch_norm_legit_no_training_22)
        /*0020*/ 	.word	0x00000000


	//----- nvinfo : EIATTR_MIN_STACK_SIZE
	.align		4
.L_7:
        /*0024*/ 	.byte	0x04, 0x12
        /*0026*/ 	.short	(.L_9 - .L_8)
	.align		4
.L_8:
        /*0028*/ 	.word	index@(triton_poi_fused__native_batch_norm_legit_no_training_22)
        /*002c*/ 	.word	0x00000000
.L_9:


//--------------------- .nv.info.triton_poi_fused__native_batch_norm_legit_no_training_22 --------------------------
	.section	.nv.info.triton_poi_fused__native_batch_norm_legit_no_training_22,"",@"SHT_CUDA_INFO"
	.sectionflags	@""
	.align	4


	//----- nvinfo : EIATTR_CUDA_API_VERSION
	.align		4
        /*0000*/ 	.byte	0x04, 0x37
        /*0002*/ 	.short	(.L_11 - .L_10)
.L_10:
        /*0004*/ 	.word	0x0000007c


	//----- nvinfo : EIATTR_KPARAM_INFO
	.align		4
.L_11:
        /*0008*/ 	.byte	0x04, 0x17
        /*000a*/ 	.short	(.L_13 - .L_12)
.L_12:
        /*000c*/ 	.word	0x00000000
        /*0010*/ 	.short	0x0006
        /*0012*/ 	.short	0x0030
        /*0014*/ 	.byte	0x00, 0xf0, 0x11, 0x00


	//----- nvinfo : EIATTR_KPARAM_INFO
	.align		4
.L_13:
        /*0018*/ 	.byte	0x04, 0x17
        /*001a*/ 	.short	(.L_15 - .L_14)
.L_14:
        /*001c*/ 	.word	0x00000000
        /*0020*/ 	.short	0x0005
        /*0022*/ 	.short	0x0028
        /*0024*/ 	.byte	0x00, 0xf4, 0x21, 0x00


	//----- nvinfo : EIATTR_KPARAM_INFO
	.align		4
.L_15:
        /*0028*/ 	.byte	0x04, 0x17
        /*002a*/ 	.short	(.L_17 - .L_16)
.L_16:
        /*002c*/ 	.word	0x00000000
        /*0030*/ 	.short	0x0004
        /*0032*/ 	.short	0x0020
        /*0034*/ 	.byte	0x00, 0xf4, 0x21, 0x00


	//----- nvinfo : EIATTR_KPARAM_INFO
	.align		4
.L_17:
        /*0038*/ 	.byte	0x04, 0x17
        /*003a*/ 	.short	(.L_19 - .L_18)
.L_18:
        /*003c*/ 	.word	0x00000000
        /*0040*/ 	.short	0x0003
        /*0042*/ 	.short	0x0018
        /*0044*/ 	.byte	0x00, 0xf4, 0x21, 0x00


	//----- nvinfo : EIATTR_KPARAM_INFO
	.align		4
.L_19:
        /*0048*/ 	.byte	0x04, 0x17
        /*004a*/ 	.short	(.L_21 - .L_20)
.L_20:
        /*004c*/ 	.word	0x00000000
        /*0050*/ 	.short	0x0002
        /*0052*/ 	.short	0x0010
        /*0054*/ 	.byte	0x00, 0xf4, 0x21, 0x00


	//----- nvinfo : EIATTR_KPARAM_INFO
	.align		4
.L_21:
        /*0058*/ 	.byte	0x04, 0x17
        /*005a*/ 	.short	(.L_23 - .L_22)
.L_22:
        /*005c*/ 	.word	0x00000000
        /*0060*/ 	.short	0x0001
        /*0062*/ 	.short	0x0008
        /*0064*/ 	.byte	0x00, 0xf4, 0x21, 0x00


	//----- nvinfo : EIATTR_KPARAM_INFO
	.align		4
.L_23:
        /*0068*/ 	.byte	0x04, 0x17
        /*006a*/ 	.short	(.L_25 - .L_24)
.L_24:
        /*006c*/ 	.word	0x00000000
        /*0070*/ 	.short	0x0000
        /*0072*/ 	.short	0x0000
        /*0074*/ 	.byte	0x00, 0xf4, 0x21, 0x00


	//----- nvinfo : EIATTR_SPARSE_MMA_MASK
	.align		4
.L_25:
        /*0078*/ 	.byte	0x03, 0x50
        /*007a*/ 	.short	0x0000


	//----- nvinfo : EIATTR_MAXREG_COUNT
	.align		4
        /*007c*/ 	.byte	0x03, 0x1b
        /*007e*/ 	.short	0x00ff


	//----- nvinfo : EIATTR_EXIT_INSTR_OFFSETS
	.align		4
        /*0080*/ 	.byte	0x04, 0x1c
        /*0082*/ 	.short	(.L_27 - .L_26)


	//   ....[0]....
.L_26:
        /*0084*/ 	.word	0x00000450


	//   ....[1]....
        /*0088*/ 	.word	0x00000470


	//----- nvinfo : EIATTR_REQNTID
	.align		4
.L_27:
        /*008c*/ 	.byte	0x04, 0x10
        /*008e*/ 	.short	(.L_29 - .L_28)
.L_28:
        /*0090*/ 	.word	0x00000080
        /*0094*/ 	.word	0x00000001
        /*0098*/ 	.word	0x00000001


	//----- nvinfo : EIATTR_CBANK_PARAM_SIZE
	.align		4
.L_29:
        /*009c*/ 	.byte	0x03, 0x19
        /*009e*/ 	.short	0x0034


	//----- nvinfo : EIATTR_PARAM_CBANK
	.align		4
        /*00a0*/ 	.byte	0x04, 0x0a
        /*00a2*/ 	.short	(.L_31 - .L_30)
	.align		4
.L_30:
        /*00a4*/ 	.word	index@(.nv.constant0.triton_poi_fused__native_batch_norm_legit_no_training_22)
        /*00a8*/ 	.short	0x0210
        /*00aa*/ 	.short	0x0034


	//----- nvinfo : EIATTR_SW_WAR
	.align		4
.L_31:
        /*00ac*/ 	.byte	0x04, 0x36
        /*00ae*/ 	.short	(.L_33 - .L_32)
.L_32:
        /*00b0*/ 	.word	0x00000008
.L_33:


//--------------------- .nv.callgraph             --------------------------
	.section	.nv.callgraph,"",@"SHT_CUDA_CALLGRAPH"
	.align	4
	.sectionentsize	8
	.align		4
        /*0000*/ 	.word	0x00000000
	.align		4
        /*0004*/ 	.word	0xffffffff
	.align		4
        /*0008*/ 	.word	0x00000000
	.align		4
        /*000c*/ 	.word	0xfffffffe
	.align		4
        /*0010*/ 	.word	0x00000000
	.align		4
        /*0014*/ 	.word	0xfffffffd
	.align		4
        /*0018*/ 	.word	0x00000000
	.align		4
        /*001c*/ 	.word	0xfffffffc


//--------------------- .nv.constant4             --------------------------
	.section	.nv.constant4,"a",@progbits
	.align	8
	.align		8
.nv.constant4:
        /*0000*/ 	.dword	_$_str
	.align		8
        /*0008*/ 	.dword	_$_str_$_2


//--------------------- .text.triton_poi_fused__native_batch_norm_legit_no_training_22 --------------------------
	.section	.text.triton_poi_fused__native_batch_norm_legit_no_training_22,"ax",@progbits
	.align	128
        .global         triton_poi_fused__native_batch_norm_legit_no_training_22
        .type           triton_poi_fused__native_batch_norm_legit_no_training_22,@function
        .size           triton_poi_fused__native_batch_norm_legit_no_training_22,(.L_x_1 - triton_poi_fused__native_batch_norm_legit_no_training_22)
        .other          triton_poi_fused__native_batch_norm_legit_no_training_22,@"STO_CUDA_ENTRY STV_DEFAULT"
triton_poi_fused__native_batch_norm_legit_no_training_22:
.text.triton_poi_fused__native_batch_norm_legit_no_training_22:
[----:B------:R-:W0:Y:S01]  /*0000*/  LDC R1, c[0x0][0x28] ;  /* 0x00000a00ff017b82 */ /* 0x000e220000000800 */
[----:B------:R-:W1:Y:S07]  /*0010*/  S2R R0, SR_TID.X ;  /* 0x0000000000007919 */ /* 0x000e6e0000002100 */
[----:B------:R-:W2:Y:S01]  /*0020*/  LDC.64 R8, c[0x0][0x220] ;  /* 0x00008800ff087b82 */ /* 0x000ea20000000a00 */
[----:B------:R-:W-:Y:S01]  /*0030*/  ULDC.64 UR4, c[0x0][0x208] ;  /* 0x0000820000047ab9 */ /* 0x000fe20000000a00 */
[----:B------:R-:W3:Y:S06]  /*0040*/  S2R R5, SR_CTAID.X ;  /* 0x0000000000057919 */ /* 0x000eec0000002500 */
[----:B------:R-:W4:Y:S08]  /*0050*/  LDC.64 R14, c[0x0][0x218] ;  /* 0x00008600ff0e7b82 */ /* 0x000f300000000a00 */
[----:B------:R-:W5:Y:S08]  /*0060*/  LDC.64 R12, c[0x0][0x210] ;  /* 0x00008400ff0c7b82 */ /* 0x000f700000000a00 */
[----:B------:R-:W4:Y:S01]  /*0070*/  LDC.64 R16, c[0x0][0x228] ;  /* 0x00008a00ff107b82 */ /* 0x000f220000000a00 */
[----:B-1----:R-:W-:-:S07]  /*0080*/  SHF.L.U32 R0, R0, 0x1, RZ ;  /* 0x0000000100007819 */ /* 0x002fce00000006ff */
[----:B------:R-:W1:Y:S01]  /*0090*/  LDC.64 R18, c[0x0][0x230] ;  /* 0x00008c00ff127b82 */ /* 0x000e620000000a00 */
[----:B---3--:R-:W-:Y:S02]  /*00a0*/  SHF.R.S32.HI R3, RZ, 0x17, R5 ;  /* 0x00000017ff037819 */ /* 0x008fe40000011405 */
[----:B------:R-:W-:Y:S02]  /*00b0*/  LOP3.LUT R0, R0, 0xfe, RZ, 0xc0, !PT ;  /* 0x000000fe00007812 */ /* 0x000fe400078ec0ff */
[----:B------:R-:W-:Y:S02]  /*00c0*/  SGXT R3, R3, 0x1 ;  /* 0x000000010303781a */ /* 0x000fe40000000200 */
[----:B------:R-:W-:-:S04]  /*00d0*/  LEA R0, R5, R0, 0x8 ;  /* 0x0000000005007211 */ /* 0x000fc800078e40ff */
[----:B------:R-:W-:Y:S02]  /*00e0*/  LEA.HI R3, R3, R0, RZ, 0x2 ;  /* 0x0000000003037211 */ /* 0x000fe400078f10ff */
[----:B------:R-:W-:Y:S02]  /*00f0*/  ISETP.GE.AND P4, PT, R0, 0x1800, PT ;  /* 0x000018000000780c */ /* 0x000fe40003f86270 */
[----:B------:R-:W-:-:S05]  /*0100*/  SHF.R.S32.HI R3, RZ, 0x2, R3 ;  /* 0x00000002ff037819 */ /* 0x000fca0000011403 */
[----:B------:R-:W-:-:S05]  /*0110*/  IMAD.HI R2, R3, 0x2aaaaaab, RZ ;  /* 0x2aaaaaab03027827 */ /* 0x000fca00078e02ff */
[----:B------:R-:W-:-:S04]  /*0120*/  SHF.R.U32.HI R5, RZ, 0x1f, R2 ;  /* 0x0000001fff057819 */ /* 0x000fc80000011602 */
[----:B------:R-:W-:Y:S02]  /*0130*/  LEA.HI R2, R2, R5, RZ, 0x1a ;  /* 0x0000000502027211 */ /* 0x000fe400078fd0ff */
[----:B------:R-:W-:-:S03]  /*0140*/  CS2R R4, SRZ ;  /* 0x0000000000047805 */ /* 0x000fc6000001ff00 */
[----:B------:R-:W-:-:S04]  /*0150*/  IMAD R11, R2, -0x180, R3 ;  /* 0xfffffe80020b7824 */ /* 0x000fc800078e0203 */
[----:B--2---:R-:W-:-:S05]  /*0160*/  IMAD.WIDE R8, R11, 0x4, R8 ;  /* 0x000000040b087825 */ /* 0x004fca00078e0208 */
[----:B------:R-:W2:Y:S04]  /*0170*/  @!P4 LDG.E.EL R4, desc[UR4][R8.64] ;  /* 0x000000040804c981 */ /* 0x000ea8000c2e1900 */
[----:B------:R3:W2:Y:S01]  /*0180*/  @!P4 LDG.E.EL R5, desc[UR4][R8.64] ;  /* 0x000000040805c981 */ /* 0x0006a2000c2e1900 */
[----:B------:R-:W-:Y:S02]  /*0190*/  CS2R R6, SRZ ;  /* 0x0000000000067805 */ /* 0x000fe4000001ff00 */
[----:B------:R-:W-:Y:S01]  /*01a0*/  CS2R R2, SRZ ;  /* 0x0000000000027805 */ /* 0x000fe2000001ff00 */
[----:B----4-:R-:W-:-:S04]  /*01b0*/  IMAD.WIDE R14, R11, 0x4, R14 ;  /* 0x000000040b0e7825 */ /* 0x010fc800078e020e */
[----:B-----5:R-:W-:Y:S01]  /*01c0*/  IMAD.WIDE R12, R0, 0x4, R12 ;  /* 0x00000004000c7825 */ /* 0x020fe200078e020c */
[----:B------:R-:W4:Y:S04]  /*01d0*/  @!P4 LDG.E.EL R6, desc[UR4][R14.64] ;  /* 0x000000040e06c981 */ /* 0x000f28000c2e1900 */
[----:B------:R-:W4:Y:S01]  /*01e0*/  @!P4 LDG.E.64 R2, desc[UR4][R12.64] ;  /* 0x000000040c02c981 */ /* 0x000f22000c1e1b00 */
[C---:B0-----:R-:W-:Y:S01]  /*01f0*/  IMAD.WIDE R16, R11.reuse, 0x4, R16 ;  /* 0x000000040b107825 */ /* 0x041fe200078e0210 */
[----:B---3--:R-:W-:Y:S02]  /*0200*/  CS2R R8, SRZ ;  /* 0x0000000000087805 */ /* 0x008fe4000001ff00 */
[----:B------:R0:W3:Y:S01]  /*0210*/  @!P4 LDG.E.EL R7, desc[UR4][R14.64] ;  /* 0x000000040e07c981 */ /* 0x0000e2000c2e1900 */
[----:B-1----:R-:W-:Y:S01]  /*0220*/  IMAD.WIDE R18, R11, 0x4, R18 ;  /* 0x000000040b127825 */ /* 0x002fe200078e0212 */
[----:B------:R-:W-:-:S04]  /*0230*/  CS2R R10, SRZ ;  /* 0x00000000000a7805 */ /* 0x000fc8000001ff00 */
[----:B------:R-:W5:Y:S04]  /*0240*/  @!P4 LDG.E.EL R8, desc[UR4][R18.64] ;  /* 0x000000041208c981 */ /* 0x000f68000c2e1900 */
[----:B------:R-:W5:Y:S04]  /*0250*/  @!P4 LDG.E.EL R11, desc[UR4][R16.64] ;  /* 0x00000004100bc981 */ /* 0x000f68000c2e1900 */
[----:B------:R-:W3:Y:S04]  /*0260*/  @!P4 LDG.E.EL R10, desc[UR4][R16.64] ;  /* 0x00000004100ac981 */ /* 0x000ee8000c2e1900 */
[----:B------:R-:W3:Y:S01]  /*0270*/  @!P4 LDG.E.EL R9, desc[UR4][R18.64] ;  /* 0x000000041209c981 */ /* 0x000ee2000c2e1900 */
[----:B0-----:R-:W-:Y:S01]  /*0280*/  HFMA2.MMA R15, -RZ, RZ, 1.625, 0 ;  /* 0x3e800000ff0f7435 */ /* 0x001fe200000001ff */
[----:B--2---:R-:W-:Y:S01]  /*0290*/  FADD R4, R4, 9.9999997473787516356e-06 ;  /* 0x3727c5ac04047421 */ /* 0x004fe20000000000 */
[----:B------:R-:W-:-:S03]  /*02a0*/  FADD R12, R5, 9.9999997473787516356e-06 ;  /* 0x3727c5ac050c7421 */ /* 0x000fc60000000000 */
[----:B------:R0:W1:Y:S08]  /*02b0*/  MUFU.SQRT R13, R4 ;  /* 0x00000004000d7308 */ /* 0x0000700000002000 */
[----:B------:R-:W2:Y:S01]  /*02c0*/  MUFU.SQRT R14, R12 ;  /* 0x0000000c000e7308 */ /* 0x000ea20000002000 */
[----:B0-----:R-:W0:Y:S01]  /*02d0*/  LDC.64 R4, c[0x0][0x238] ;  /* 0x00008e00ff047b82 */ /* 0x001e220000000a00 */
[----:B-1----:R-:W-:-:S02]  /*02e0*/  FSETP.GT.AND P0, PT, R13, 8.50705917302346158658e+37, PT ;  /* 0x7e8000000d00780b */ /* 0x002fc40003f04000 */
[----:B------:R-:W-:Y:S02]  /*02f0*/  FSETP.GEU.AND P2, PT, R13, 1.175494350822287508e-38, PT ;  /* 0x008000000d00780b */ /* 0x000fe40003f4e000 */
[C---:B--2---:R-:W-:Y:S02]  /*0300*/  FSETP.GT.AND P1, PT, R14.reuse, 8.50705917302346158658e+37, PT ;  /* 0x7e8000000e00780b */ /* 0x044fe40003f24000 */
[----:B------:R-:W-:-:S07]  /*0310*/  FSETP.GEU.AND P3, PT, R14, 1.175494350822287508e-38, PT ;  /* 0x008000000e00780b */ /* 0x000fce0003f6e000 */
[----:B------:R-:W-:-:S04]  /*0320*/  @P0 FMUL R13, R13, 0.25 ;  /* 0x3e8000000d0d0820 */ /* 0x000fc80000400000 */
[----:B------:R-:W-:Y:S01]  /*0330*/  @!P2 FMUL R13, R13, 16777216 ;  /* 0x4b8000000d0da820 */ /* 0x000fe20000400000 */
[----:B------:R-:W-:-:S04]  /*0340*/  @P1 FMUL R14, R14, 0.25 ;  /* 0x3e8000000e0e1820 */ /* 0x000fc80000400000 */
[----:B------:R-:W-:Y:S01]  /*0350*/  @!P3 FMUL R14, R14, 16777216 ;  /* 0x4b8000000e0eb820 */ /* 0x000fe20000400000 */
[----:B------:R-:W1:Y:S01]  /*0360*/  MUFU.RCP R13, R13 ;  /* 0x0000000d000d7308 */ /* 0x000e620000001000 */
[----:B------:R-:W-:-:S07]  /*0370*/  FSEL R12, R15, 1, P0 ;  /* 0x3f8000000f0c7808 */ /* 0x000fce0000000000 */
[----:B------:R-:W2:Y:S01]  /*0380*/  MUFU.RCP R14, R14 ;  /* 0x0000000e000e7308 */ /* 0x000ea20000001000 */
[----:B------:R-:W-:Y:S01]  /*0390*/  FSEL R15, R15, 1, P1 ;  /* 0x3f8000000f0f7808 */ /* 0x000fe20000800000 */
[----:B------:R-:W-:Y:S01]  /*03a0*/  @!P2 FMUL R12, R12, 16777216 ;  /* 0x4b8000000c0ca820 */ /* 0x000fe20000400000 */
[----:B----4-:R-:W-:-:S03]  /*03b0*/  FADD R3, -R6, R3 ;  /* 0x0000000306037221 */ /* 0x010fc60000000100 */
[----:B------:R-:W-:Y:S01]  /*03c0*/  @!P3 FMUL R15, R15, 16777216 ;  /* 0x4b8000000f0fb820 */ /* 0x000fe20000400000 */
[----:B---3--:R-:W-:Y:S01]  /*03d0*/  FADD R2, -R7, R2 ;  /* 0x0000000207027221 */ /* 0x008fe20000000100 */
[----:B-1----:R-:W-:Y:S02]  /*03e0*/  FMUL R13, R13, R12 ;  /* 0x0000000c0d0d7220 */ /* 0x002fe40000400000 */
[----:B--2---:R-:W-:Y:S02]  /*03f0*/  FMUL R6, R14, R15 ;  /* 0x0000000f0e067220 */ /* 0x004fe40000400000 */
[----:B------:R-:W-:Y:S02]  /*0400*/  FMUL R13, R2, R13 ;  /* 0x0000000d020d7220 */ /* 0x000fe40000400000 */
[----:B------:R-:W-:Y:S01]  /*0410*/  FMUL R6, R3, R6 ;  /* 0x0000000603067220 */ /* 0x000fe20000400000 */
[----:B0-----:R-:W-:-:S04]  /*0420*/  IMAD.WIDE R4, R0, 0x4, R4 ;  /* 0x0000000400047825 */ /* 0x001fc800078e0204 */
[----:B-----5:R-:W-:Y:S01]  /*0430*/  FFMA R8, R13, R11, R8 ;  /* 0x0000000b0d087223 */ /* 0x020fe20000000008 */
[----:B------:R-:W-:Y:S01]  /*0440*/  FFMA R9, R6, R10, R9 ;  /* 0x0000000a06097223 */ /* 0x000fe20000000009 */
[----:B------:R-:W-:Y:S06]  /*0450*/  @P4 EXIT ;  /* 0x000000000000494d */ /* 0x000fec0003800000 */
[----:B------:R-:W-:Y:S01]  /*0460*/  STG.E.64 desc[UR4][R4.64], R8 ;  /* 0x0000000804007986 */ /* 0x000fe2000c101b04 */
[----:B------:R-:W-:Y:S05]  /*0470*/  EXIT ;  /* 0x000000000000794d */ /* 0x000fea0003800000 */
.L_x_0:
[----:B------:R-:W-:-:S00]  /*0480*/  BRA `(.L_x_0) ;  /* 0xfffffffc00fc7947 */ /* 0x000fc0000383ffff */
[----:B------:R-:W-:-:S00]  /*0490*/  NOP ;  /* 0x0000000000007918 */ /* 0x000fc00000000000 */
        /* <DEDUP_REMOVED lines=14> */
.L_x_1:


//--------------------- .nv.global.init           --------------------------
	.section	.nv.global.init,"aw",@progbits
.nv.global.init:
	.type		_$_str,@object
	.size		_$_str,(_$_str_$_2 - _$_str)
_$_str:
        /*0000*/ 	.byte	0x5f, 0x5f, 0x43, 0x55, 0x44, 0x41, 0x5f, 0x46, 0x54, 0x5a, 0x00
	.type		_$_str_$_2,@object
	.size		_$_str_$_2,(.L_1 - _$_str_$_2)
_$_str_$_2:
        /*000b*/ 	.byte	0x5f, 0x5f, 0x43, 0x55, 0x44, 0x41, 0x5f, 0x50, 0x52, 0x45, 0x43, 0x5f, 0x53, 0x51, 0x52, 0x54
        /*001b*/ 	.byte	0x00
.L_1:


//--------------------- .nv.constant0.triton_poi_fused__native_batch_norm_legit_no_training_22 --------------------------
	.section	.nv.constant0.triton_poi_fused__native_batch_norm_legit_no_training_22,"a",@progbits
	.sectionflags	@""
	.align	4
.nv.constant0.triton_poi_fused__native_batch_norm_legit_no_training_22:
	.zero		580
